//
// Generated by NVIDIA NVVM Compiler
//
// Compiler Build ID: CL-36424714
// Cuda compilation tools, release 13.0, V13.0.88
// Based on NVVM 20.0.0
//

.version 9.0
.target sm_100
.address_size 64

	// .globl	_Z10vector_addPiS_S_
// _ZZ10vector_addPiS_S_E2As has been demoted
// _ZZ10vector_addPiS_S_E2Bs has been demoted

.visible .entry _Z10vector_addPiS_S_(
	.param .u64 .ptr .align 1 _Z10vector_addPiS_S__param_0,
	.param .u64 .ptr .align 1 _Z10vector_addPiS_S__param_1,
	.param .u64 .ptr .align 1 _Z10vector_addPiS_S__param_2
)
{
	.reg .pred 	%p<4>;
	.reg .b32 	%r<28>;
	.reg .b64 	%rd<10>;
	// demoted variable
	.shared .align 4 .b8 _ZZ10vector_addPiS_S_E2As[1024];
	// demoted variable
	.shared .align 4 .b8 _ZZ10vector_addPiS_S_E2Bs[1024];
	ld.param.u64 	%rd2, [_Z10vector_addPiS_S__param_0];
	ld.param.u64 	%rd3, [_Z10vector_addPiS_S__param_1];
	ld.param.u64 	%rd1, [_Z10vector_addPiS_S__param_2];
	cvta.to.global.u64 	%rd4, %rd3;
	cvta.to.global.u64 	%rd5, %rd2;
	mov.u32 	%r1, %ctaid.y;
	shl.b32 	%r2, %r1, 4;
	mov.u32 	%r3, %tid.y;
	add.s32 	%r4, %r2, %r3;
	mov.u32 	%r5, %ctaid.x;
	shl.b32 	%r6, %r5, 4;
	mov.u32 	%r7, %tid.x;
	add.s32 	%r8, %r6, %r7;
	shl.b32 	%r9, %r4, 5;
	add.s32 	%r10, %r9, %r8;
	mul.wide.s32 	%rd6, %r10, 4;
	add.s64 	%rd7, %rd5, %rd6;
	shl.b32 	%r11, %r3, 6;
	mov.u32 	%r12, _ZZ10vector_addPiS_S_E2As;
	add.s32 	%r13, %r12, %r11;
	shl.b32 	%r14, %r7, 2;
	add.s32 	%r15, %r13, %r14;
	add.s64 	%rd8, %rd4, %rd6;
	mov.u32 	%r16, _ZZ10vector_addPiS_S_E2Bs;
	add.s32 	%r17, %r16, %r11;
	add.s32 	%r18, %r17, %r14;
	ld.global.u32 	%r19, [%rd7];
	st.shared.u32 	[%r15], %r19;
	ld.global.u32 	%r20, [%rd8];
	st.shared.u32 	[%r18], %r20;
	bar.sync 	0;
	bar.sync 	0;
	ld.global.u32 	%r21, [%rd7];
	st.shared.u32 	[%r15], %r21;
	ld.global.u32 	%r22, [%rd8];
	st.shared.u32 	[%r18], %r22;
	bar.sync 	0;
	bar.sync 	0;
	ld.global.u32 	%r23, [%rd7];
	st.shared.u32 	[%r15], %r23;
	ld.global.u32 	%r24, [%rd8];
	st.shared.u32 	[%r18], %r24;
	bar.sync 	0;
	bar.sync 	0;
	ld.global.u32 	%r25, [%rd7];
	st.shared.u32 	[%r15], %r25;
	ld.global.u32 	%r26, [%rd8];
	st.shared.u32 	[%r18], %r26;
	bar.sync 	0;
	bar.sync 	0;
	setp.gt.u32 	%p1, %r4, 31;
	setp.gt.s32 	%p2, %r8, 31;
	or.pred  	%p3, %p1, %p2;
	@%p3 bra 	$L__BB0_2;
	cvta.to.global.u64 	%rd9, %rd1;
	mov.b32 	%r27, 500;
	st.global.u32 	[%rd9+4092], %r27;
$L__BB0_2:
	ret;

}


// ===== COMPILED SASS (sm_100) =====

	.target	sm_100

	.elftype	@"ET_EXEC"


//--------------------- .note.nv.tkinfo           --------------------------
	.section	.note.nv.tkinfo,"",@"SHT_NOTE"
	.sectionflags	@"SHF_NOTE_NV_TKINFO"
	.tkinfo
        /*0018*/ 	.word	0x00000002
        /*0030*/ 	.string	""
        /*0030*/ 	.string	"ptxas"
        /*0030*/ 	.string	"Cuda compilation tools, release 13.0, V13.0.88"
        /*0030*/ 	.string	"Build cuda_13.0.r13.0/compiler.36424714_0"
        /*0030*/ 	.string	"-arch sm_100 -m 64 "



//--------------------- .note.nv.cuinfo           --------------------------
	.section	.note.nv.cuinfo,"",@"SHT_NOTE"
	.sectionflags	@"SHF_NOTE_NV_CUINFO"
        /*0018*/ 	.short	0x0002
        /*001a*/ 	.short	0x0064
        /*001c*/ 	.short	0x0082
	.zero		2


//--------------------- .nv.info                  --------------------------
	.section	.nv.info,"",@"SHT_CUDA_INFO"
	.align	4


	//----- nvinfo : EIATTR_REGCOUNT
	.align		4
        /*0000*/ 	.byte	0x04, 0x2f
        /*0002*/ 	.short	(.L_1 - .L_0)
	.align		4
.L_0:
        /*0004*/ 	.word	index@(_Z10vector_addPiS_S_)
        /*0008*/ 	.word	0x00000014


	//----- nvinfo : EIATTR_FRAME_SIZE
	.align		4
.L_1:
        /*000c*/ 	.byte	0x04, 0x11
        /*000e*/ 	.short	(.L_3 - .L_2)
	.align		4
.L_2:
        /*0010*/ 	.word	index@(_Z10vector_addPiS_S_)
        /*0014*/ 	.word	0x00000000


	//----- nvinfo : EIATTR_MIN_STACK_SIZE
	.align		4
.L_3:
        /*0018*/ 	.byte	0x04, 0x12
        /*001a*/ 	.short	(.L_5 - .L_4)
	.align		4
.L_4:
        /*001c*/ 	.word	index@(_Z10vector_addPiS_S_)
        /*0020*/ 	.word	0x00000000
.L_5:


//--------------------- .nv.compat                --------------------------
	.section	.nv.compat,"",@"SHT_CUDA_COMPAT_INFO"
	.align	4
        /*0000*/ 	.byte	0x02, 0x09, 0x00, 0x00, 0x02, 0x02, 0x01, 0x00, 0x02, 0x05, 0x05, 0x00, 0x03, 0x07, 0x01, 0x01
        /*0010*/ 	.byte	0x02, 0x03, 0x00, 0x00, 0x02, 0x06, 0x01, 0x00, 0x04, 0x0b, 0x08, 0x00, 0x09, 0x00, 0x00, 0x00
        /*0020*/ 	.byte	0x00, 0x00, 0x00, 0x00


//--------------------- .nv.info._Z10vector_addPiS_S_ --------------------------
	.section	.nv.info._Z10vector_addPiS_S_,"",@"SHT_CUDA_INFO"
	.sectionflags	@""
	.align	4


	//----- nvinfo : EIATTR_CUDA_API_VERSION
	.align		4
        /*0000*/ 	.byte	0x04, 0x37
        /*0002*/ 	.short	(.L_7 - .L_6)
.L_6:
        /*0004*/ 	.word	0x00000082


	//----- nvinfo : EIATTR_KPARAM_INFO
	.align		4
.L_7:
        /*0008*/ 	.byte	0x04, 0x17
        /*000a*/ 	.short	(.L_9 - .L_8)
.L_8:
        /*000c*/ 	.word	0x00000000
        /*0010*/ 	.short	0x0002
        /*0012*/ 	.short	0x0010
        /*0014*/ 	.byte	0x00, 0xf5, 0x21, 0x00


	//----- nvinfo : EIATTR_KPARAM_INFO
	.align		4
.L_9:
        /*0018*/ 	.byte	0x04, 0x17
        /*001a*/ 	.short	(.L_11 - .L_10)
.L_10:
        /*001c*/ 	.word	0x00000000
        /*0020*/ 	.short	0x0001
        /*0022*/ 	.short	0x0008
        /*0024*/ 	.byte	0x00, 0xf5, 0x21, 0x00


	//----- nvinfo : EIATTR_KPARAM_INFO
	.align		4
.L_11:
        /*0028*/ 	.byte	0x04, 0x17
        /*002a*/ 	.short	(.L_13 - .L_12)
.L_12:
        /*002c*/ 	.word	0x00000000
        /*0030*/ 	.short	0x0000
        /*0032*/ 	.short	0x0000
        /*0034*/ 	.byte	0x00, 0xf5, 0x21, 0x00


	//----- nvinfo : EIATTR_SPARSE_MMA_MASK
	.align		4
.L_13:
        /*0038*/ 	.byte	0x03, 0x50
        /*003a*/ 	.short	0x0000


	//----- nvinfo : EIATTR_MAXREG_COUNT
	.align		4
        /*003c*/ 	.byte	0x03, 0x1b
        /*003e*/ 	.short	0x00ff


	//----- nvinfo : EIATTR_NUM_BARRIERS
	.align		4
        /*0040*/ 	.byte	0x02, 0x4c
        /*0042*/ 	.byte	0x01
	.zero		1


	//----- nvinfo : EIATTR_MERCURY_ISA_VERSION
	.align		4
        /*0044*/ 	.byte	0x03, 0x5f
        /*0046*/ 	.short	0x0101


	//----- nvinfo : EIATTR_VRC_CTA_INIT_COUNT
	.align		4
        /*0048*/ 	.byte	0x02, 0x4a
	.zero		1
	.zero		1


	//----- nvinfo : EIATTR_EXIT_INSTR_OFFSETS
	.align		4
        /*004c*/ 	.byte	0x04, 0x1c
        /*004e*/ 	.short	(.L_15 - .L_14)


	//   ....[0]....
.L_14:
        /*0050*/ 	.word	0x00000300


	//   ....[1]....
        /*0054*/ 	.word	0x00000340


	//----- nvinfo : EIATTR_CBANK_PARAM_SIZE
	.align		4
.L_15:
        /*0058*/ 	.byte	0x03, 0x19
        /*005a*/ 	.short	0x0018


	//----- nvinfo : EIATTR_PARAM_CBANK
	.align		4
        /*005c*/ 	.byte	0x04, 0x0a
        /*005e*/ 	.short	(.L_17 - .L_16)
	.align		4
.L_16:
        /*0060*/ 	.word	index@(.nv.constant0._Z10vector_addPiS_S_)
        /*0064*/ 	.short	0x0380
        /*0066*/ 	.short	0x0018


	//----- nvinfo : EIATTR_SW_WAR
	.align		4
.L_17:
        /*0068*/ 	.byte	0x04, 0x36
        /*006a*/ 	.short	(.L_19 - .L_18)
.L_18:
        /*006c*/ 	.word	0x00000008
.L_19:


//--------------------- .nv.callgraph             --------------------------
	.section	.nv.callgraph,"",@"SHT_CUDA_CALLGRAPH"
	.align	4
	.sectionentsize	8
	.align		4
        /*0000*/ 	.word	0x00000000
	.align		4
        /*0004*/ 	.word	0xffffffff
	.align		4
        /*0008*/ 	.word	0x00000000
	.align		4
        /*000c*/ 	.word	0xfffffffe
	.align		4
        /*0010*/ 	.word	0x00000000
	.align		4
        /*0014*/ 	.word	0xfffffffd
	.align		4
        /*0018*/ 	.word	0x00000000
	.align		4
        /*001c*/ 	.word	0xfffffffc


//--------------------- .text._Z10vector_addPiS_S_ --------------------------
	.section	.text._Z10vector_addPiS_S_,"ax",@progbits
	.align	128
        .global         _Z10vector_addPiS_S_
        .type           _Z10vector_addPiS_S_,@function
        .size           _Z10vector_addPiS_S_,(.L_x_1 - _Z10vector_addPiS_S_)
        .other          _Z10vector_addPiS_S_,@"STO_CUDA_ENTRY STV_DEFAULT"
_Z10vector_addPiS_S_:
.text._Z10vector_addPiS_S_:
[----:B------:R-:W-:Y:S01]  /*0000*/  LDC R1, c[0x0][0x37c] ;  /* 0x0000df00ff017b82 */ /* 0x000fe20000000800 */
[----:B------:R-:W0:Y:S07]  /*0010*/  S2R R0, SR_CTAID.Y ;  /* 0x0000000000007919 */ /* 0x000e2e0000002600 */
[----:B------:R-:W1:Y:S01]  /*0020*/  LDC.64 R2, c[0x0][0x380] ;  /* 0x0000e000ff027b82 */ /* 0x000e620000000a00 */
[----:B------:R-:W2:Y:S01]  /*0030*/  LDCU.64 UR8, c[0x0][0x358] ;  /* 0x00006b00ff0877ac */ /* 0x000ea20008000a00 */
[----:B------:R-:W0:Y:S01]  /*0040*/  S2R R13, SR_TID.Y ;  /* 0x00000000000d7919 */ /* 0x000e220000002200 */
[----:B------:R-:W3:Y:S05]  /*0050*/  S2R R7, SR_CTAID.X ;  /* 0x0000000000077919 */ /* 0x000eea0000002500 */
[----:B------:R-:W4:Y:S01]  /*0060*/  LDC.64 R4, c[0x0][0x388] ;  /* 0x0000e200ff047b82 */ /* 0x000f220000000a00 */
[----:B------:R-:W3:Y:S01]  /*0070*/  S2R R15, SR_TID.X ;  /* 0x00000000000f7919 */ /* 0x000ee20000002100 */
[----:B0-----:R-:W-:-:S02]  /*0080*/  IMAD R0, R0, 0x10, R13 ;  /* 0x0000001000007824 */ /* 0x001fc400078e020d */
[----:B---3--:R-:W-:-:S05]  /*0090*/  IMAD R7, R7, 0x10, R15 ;  /* 0x0000001007077824 */ /* 0x008fca00078e020f */
[----:B------:R-:W-:-:S05]  /*00a0*/  LEA R9, R0, R7, 0x5 ;  /* 0x0000000700097211 */ /* 0x000fca00078e28ff */
[----:B-1----:R-:W-:-:S04]  /*00b0*/  IMAD.WIDE R2, R9, 0x4, R2 ;  /* 0x0000000409027825 */ /* 0x002fc800078e0202 */
[----:B----4-:R-:W-:Y:S02]  /*00c0*/  IMAD.WIDE R4, R9, 0x4, R4 ;  /* 0x0000000409047825 */ /* 0x010fe400078e0204 */
[----:B--2---:R-:W2:Y:S04]  /*00d0*/  LDG.E R9, desc[UR8][R2.64] ;  /* 0x0000000802097981 */ /* 0x004ea8000c1e1900 */
[----:B------:R-:W3:Y:S01]  /*00e0*/  LDG.E R11, desc[UR8][R4.64] ;  /* 0x00000008040b7981 */ /* 0x000ee2000c1e1900 */
[----:B------:R-:W0:Y:S01]  /*00f0*/  S2UR UR6, SR_CgaCtaId ;  /* 0x00000000000679c3 */ /* 0x000e220000008800 */
[----:B------:R-:W-:Y:S02]  /*0100*/  UMOV UR4, 0x400 ;  /* 0x0000040000047882 */ /* 0x000fe40000000000 */
[----:B------:R-:W-:-:S02]  /*0110*/  UIADD3 UR5, UPT, UPT, UR4, 0x400, URZ ;  /* 0x0000040004057890 */ /* 0x000fc4000fffe0ff */
[----:B0-----:R-:W-:Y:S02]  /*0120*/  ULEA UR4, UR6, UR4, 0x18 ;  /* 0x0000000406047291 */ /* 0x001fe4000f8ec0ff */
[----:B------:R-:W-:-:S04]  /*0130*/  ULEA UR5, UR6, UR5, 0x18 ;  /* 0x0000000506057291 */ /* 0x000fc8000f8ec0ff */
[C---:B------:R-:W-:Y:S02]  /*0140*/  LEA R6, R13.reuse, UR4, 0x6 ;  /* 0x000000040d067c11 */ /* 0x040fe4000f8e30ff */
[----:B------:R-:W-:-:S03]  /*0150*/  LEA R8, R13, UR5, 0x6 ;  /* 0x000000050d087c11 */ /* 0x000fc6000f8e30ff */
[C---:B------:R-:W-:Y:S01]  /*0160*/  IMAD R6, R15.reuse, 0x4, R6 ;  /* 0x000000040f067824 */ /* 0x040fe200078e0206 */
[----:B------:R-:W-:-:S04]  /*0170*/  LEA R8, R15, R8, 0x2 ;  /* 0x000000080f087211 */ /* 0x000fc800078e10ff */
[----:B--2---:R0:W-:Y:S04]  /*0180*/  STS [R6], R9 ;  /* 0x0000000906007388 */ /* 0x0041e80000000800 */
[----:B---3--:R1:W-:Y:S01]  /*0190*/  STS [R8], R11 ;  /* 0x0000000b08007388 */ /* 0x0083e20000000800 */
[----:B------:R-:W-:Y:S08]  /*01a0*/  BAR.SYNC.DEFER_BLOCKING 0x0 ;  /* 0x0000000000007b1d */ /* 0x000ff00000010000 */
[----:B------:R-:W-:Y:S06]  /*01b0*/  BAR.SYNC.DEFER_BLOCKING 0x0 ;  /* 0x0000000000007b1d */ /* 0x000fec0000010000 */
[----:B------:R-:W2:Y:S04]  /*01c0*/  LDG.E R13, desc[UR8][R2.64] ;  /* 0x00000008020d7981 */ /* 0x000ea8000c1e1900 */
[----:B------:R-:W3:Y:S04]  /*01d0*/  LDG.E R15, desc[UR8][R4.64] ;  /* 0x00000008040f7981 */ /* 0x000ee8000c1e1900 */
[----:B--2---:R2:W-:Y:S04]  /*01e0*/  STS [R6], R13 ;  /* 0x0000000d06007388 */ /* 0x0045e80000000800 */
[----:B---3--:R3:W-:Y:S01]  /*01f0*/  STS [R8], R15 ;  /* 0x0000000f08007388 */ /* 0x0087e20000000800 */
[----:B------:R-:W-:Y:S08]  /*0200*/  BAR.SYNC.DEFER_BLOCKING 0x0 ;  /* 0x0000000000007b1d */ /* 0x000ff00000010000 */
[----:B------:R-:W-:Y:S06]  /*0210*/  BAR.SYNC.DEFER_BLOCKING 0x0 ;  /* 0x0000000000007b1d */ /* 0x000fec0000010000 */
[----:B------:R-:W4:Y:S04]  /*0220*/  LDG.E R17, desc[UR8][R2.64] ;  /* 0x0000000802117981 */ /* 0x000f28000c1e1900 */
[----:B0-----:R-:W5:Y:S04]  /*0230*/  LDG.E R9, desc[UR8][R4.64] ;  /* 0x0000000804097981 */ /* 0x001f68000c1e1900 */
[----:B----4-:R3:W-:Y:S04]  /*0240*/  STS [R6], R17 ;  /* 0x0000001106007388 */ /* 0x0107e80000000800 */
[----:B-----5:R3:W-:Y:S01]  /*0250*/  STS [R8], R9 ;  /* 0x0000000908007388 */ /* 0x0207e20000000800 */
[----:B------:R-:W-:Y:S08]  /*0260*/  BAR.SYNC.DEFER_BLOCKING 0x0 ;  /* 0x0000000000007b1d */ /* 0x000ff00000010000 */
[----:B------:R-:W-:Y:S06]  /*0270*/  BAR.SYNC.DEFER_BLOCKING 0x0 ;  /* 0x0000000000007b1d */ /* 0x000fec0000010000 */
[----:B-1----:R-:W4:Y:S04]  /*0280*/  LDG.E R11, desc[UR8][R2.64] ;  /* 0x00000008020b7981 */ /* 0x002f28000c1e1900 */
[----:B--2---:R-:W2:Y:S01]  /*0290*/  LDG.E R13, desc[UR8][R4.64] ;  /* 0x00000008040d7981 */ /* 0x004ea2000c1e1900 */
[----:B------:R-:W-:-:S04]  /*02a0*/  ISETP.GT.AND P0, PT, R7, 0x1f, PT ;  /* 0x0000001f0700780c */ /* 0x000fc80003f04270 */
[----:B------:R-:W-:Y:S01]  /*02b0*/  ISETP.GT.U32.OR P0, PT, R0, 0x1f, P0 ;  /* 0x0000001f0000780c */ /* 0x000fe20000704470 */
[----:B----4-:R3:W-:Y:S04]  /*02c0*/  STS [R6], R11 ;  /* 0x0000000b06007388 */ /* 0x0107e80000000800 */
[----:B--2---:R3:W-:Y:S01]  /*02d0*/  STS [R8], R13 ;  /* 0x0000000d08007388 */ /* 0x0047e20000000800 */
[----:B------:R-:W-:Y:S08]  /*02e0*/  BAR.SYNC.DEFER_BLOCKING 0x0 ;  /* 0x0000000000007b1d */ /* 0x000ff00000010000 */
[----:B------:R-:W-:Y:S06]  /*02f0*/  BAR.SYNC.DEFER_BLOCKING 0x0 ;  /* 0x0000000000007b1d */ /* 0x000fec0000010000 */
[----:B---3--:R-:W-:Y:S05]  /*0300*/  @P0 EXIT ;  /* 0x000000000000094d */ /* 0x008fea0003800000 */
[----:B------:R-:W0:Y:S01]  /*0310*/  LDC.64 R2, c[0x0][0x390] ;  /* 0x0000e400ff027b82 */ /* 0x000e220000000a00 */
[----:B------:R-:W-:-:S05]  /*0320*/  IMAD.MOV.U32 R5, RZ, RZ, 0x1f4 ;  /* 0x000001f4ff057424 */ /* 0x000fca00078e00ff */
[----:B0-----:R-:W-:Y:S01]  /*0330*/  STG.E desc[UR8][R2.64+0xffc], R5 ;  /* 0x000ffc0502007986 */ /* 0x001fe2000c101908 */
[----:B------:R-:W-:Y:S05]  /*0340*/  EXIT ;  /* 0x000000000000794d */ /* 0x000fea0003800000 */
.L_x_0:
[----:B------:R-:W-:-:S00]  /*0350*/  BRA `(.L_x_0) ;  /* 0xfffffffc00fc7947 */ /* 0x000fc0000383ffff */
[----:B------:R-:W-:-:S00]  /*0360*/  NOP ;  /* 0x0000000000007918 */ /* 0x000fc00000000000 */
        /* <DEDUP_REMOVED lines=9> */
.L_x_1:


//--------------------- .nv.shared._Z10vector_addPiS_S_ --------------------------
	.section	.nv.shared._Z10vector_addPiS_S_,"aw",@nobits
	.sectionflags	@""
	.align	4
.nv.shared._Z10vector_addPiS_S_:
	.zero		3072


//--------------------- .nv.shared.reserved.0     --------------------------
	.section	.nv.shared.reserved.0,"aw",@nobits
	.weak		__nv_reservedSMEM_offset_0_alias
	.size		__nv_reservedSMEM_offset_0_alias, 0, 64
	.other		__nv_reservedSMEM_offset_0_alias,@"STO_CUDA_RESERVED_SHARED STV_DEFAULT"
__nv_reservedSMEM_offset_0_alias:
	.zero		0
	.zero		64


//--------------------- .nv.constant0._Z10vector_addPiS_S_ --------------------------
	.section	.nv.constant0._Z10vector_addPiS_S_,"a",@progbits
	.sectionflags	@""
	.align	4
.nv.constant0._Z10vector_addPiS_S_:
	.zero		920


//--------------------- SYMBOLS --------------------------

	.type		.nv.reservedSmem.offset0,@object
	.size		.nv.reservedSmem.offset0,0x4
	.type		.nv.reservedSmem.cap,@object
	.size		.nv.reservedSmem.cap,0x4
